//
// Generated by NVIDIA NVVM Compiler
//
// Compiler Build ID: CL-36424714
// Cuda compilation tools, release 13.0, V13.0.88
// Based on NVVM 20.0.0
//

.version 9.0
.target sm_100
.address_size 64

	// .globl	_Z19kernal_create_tablePmP6bigIntS1_

.visible .entry _Z19kernal_create_tablePmP6bigIntS1_(
	.param .u64 .ptr .align 1 _Z19kernal_create_tablePmP6bigIntS1__param_0,
	.param .u64 .ptr .align 1 _Z19kernal_create_tablePmP6bigIntS1__param_1,
	.param .u64 .ptr .align 1 _Z19kernal_create_tablePmP6bigIntS1__param_2
)
{
	.reg .b32 	%r<8>;
	.reg .b64 	%rd<36>;

	ld.param.u64 	%rd1, [_Z19kernal_create_tablePmP6bigIntS1__param_0];
	ld.param.u64 	%rd2, [_Z19kernal_create_tablePmP6bigIntS1__param_1];
	ld.param.u64 	%rd3, [_Z19kernal_create_tablePmP6bigIntS1__param_2];
	cvta.to.global.u64 	%rd4, %rd1;
	cvta.to.global.u64 	%rd5, %rd3;
	cvta.to.global.u64 	%rd6, %rd2;
	ld.global.u64 	%rd7, [%rd6];
	cvta.to.global.u64 	%rd8, %rd7;
	ld.global.u64 	%rd9, [%rd5];
	cvta.to.global.u64 	%rd10, %rd9;
	ld.global.u32 	%r1, [%rd5+16];
	mov.u32 	%r2, %tid.x;
	div.u32 	%r3, %r2, %r1;
	mul.lo.s32 	%r4, %r1, %r3;
	sub.s32 	%r5, %r2, %r4;
	mul.wide.u32 	%rd11, %r3, 8;
	add.s64 	%rd12, %rd8, %rd11;
	ld.global.u64 	%rd13, [%rd12];
	mul.wide.u32 	%rd14, %r5, 8;
	add.s64 	%rd15, %rd10, %rd14;
	ld.global.u64 	%rd16, [%rd15];
	and.b64  	%rd17, %rd13, 4294967295;
	shr.u64 	%rd18, %rd13, 32;
	and.b64  	%rd19, %rd16, 4294967295;
	shr.u64 	%rd20, %rd16, 32;
	mul.lo.s64 	%rd21, %rd19, %rd17;
	shr.u64 	%rd22, %rd21, 32;
	mad.lo.s64 	%rd23, %rd19, %rd18, %rd22;
	and.b64  	%rd24, %rd23, 4294967295;
	shr.u64 	%rd25, %rd23, 32;
	mad.lo.s64 	%rd26, %rd20, %rd17, %rd24;
	mad.lo.s64 	%rd27, %rd20, %rd18, %rd25;
	shr.u64 	%rd28, %rd26, 32;
	add.s64 	%rd29, %rd27, %rd28;
	mul.lo.s64 	%rd30, %rd16, %rd13;
	shl.b32 	%r6, %r4, 1;
	cvt.s64.s32 	%rd31, %r6;
	shl.b32 	%r7, %r5, 1;
	cvt.u64.u32 	%rd32, %r7;
	add.s64 	%rd33, %rd32, %rd31;
	shl.b64 	%rd34, %rd33, 3;
	add.s64 	%rd35, %rd4, %rd34;
	st.global.u64 	[%rd35+8], %rd29;
	st.global.u64 	[%rd35], %rd30;
	ret;

}


// ===== COMPILED SASS (sm_100) =====

	.target	sm_100

	.elftype	@"ET_EXEC"


//--------------------- .note.nv.tkinfo           --------------------------
	.section	.note.nv.tkinfo,"",@"SHT_NOTE"
	.sectionflags	@"SHF_NOTE_NV_TKINFO"
	.tkinfo
        /*0018*/ 	.word	0x00000002
        /*0030*/ 	.string	""
        /*0030*/ 	.string	"ptxas"
        /*0030*/ 	.string	"Cuda compilation tools, release 13.0, V13.0.88"
        /*0030*/ 	.string	"Build cuda_13.0.r13.0/compiler.36424714_0"
        /*0030*/ 	.string	"-arch sm_100 -m 64 "



//--------------------- .note.nv.cuinfo           --------------------------
	.section	.note.nv.cuinfo,"",@"SHT_NOTE"
	.sectionflags	@"SHF_NOTE_NV_CUINFO"
        /*0018*/ 	.short	0x0002
        /*001a*/ 	.short	0x0064
        /*001c*/ 	.short	0x0082
	.zero		2


//--------------------- .nv.info                  --------------------------
	.section	.nv.info,"",@"SHT_CUDA_INFO"
	.align	4


	//----- nvinfo : EIATTR_REGCOUNT
	.align		4
        /*0000*/ 	.byte	0x04, 0x2f
        /*0002*/ 	.short	(.L_1 - .L_0)
	.align		4
.L_0:
        /*0004*/ 	.word	index@(_Z19kernal_create_tablePmP6bigIntS1_)
        /*0008*/ 	.word	0x00000012


	//----- nvinfo : EIATTR_FRAME_SIZE
	.align		4
.L_1:
        /*000c*/ 	.byte	0x04, 0x11
        /*000e*/ 	.short	(.L_3 - .L_2)
	.align		4
.L_2:
        /*0010*/ 	.word	index@(_Z19kernal_create_tablePmP6bigIntS1_)
        /*0014*/ 	.word	0x00000000


	//----- nvinfo : EIATTR_MIN_STACK_SIZE
	.align		4
.L_3:
        /*0018*/ 	.byte	0x04, 0x12
        /*001a*/ 	.short	(.L_5 - .L_4)
	.align		4
.L_4:
        /*001c*/ 	.word	index@(_Z19kernal_create_tablePmP6bigIntS1_)
        /*0020*/ 	.word	0x00000000
.L_5:


//--------------------- .nv.compat                --------------------------
	.section	.nv.compat,"",@"SHT_CUDA_COMPAT_INFO"
	.align	4
        /*0000*/ 	.byte	0x02, 0x09, 0x00, 0x00, 0x02, 0x02, 0x01, 0x00, 0x02, 0x05, 0x05, 0x00, 0x03, 0x07, 0x01, 0x01
        /*0010*/ 	.byte	0x02, 0x03, 0x00, 0x00, 0x02, 0x06, 0x01, 0x00, 0x04, 0x0b, 0x08, 0x00, 0x09, 0x00, 0x00, 0x00
        /*0020*/ 	.byte	0x00, 0x00, 0x00, 0x00


//--------------------- .nv.info._Z19kernal_create_tablePmP6bigIntS1_ --------------------------
	.section	.nv.info._Z19kernal_create_tablePmP6bigIntS1_,"",@"SHT_CUDA_INFO"
	.sectionflags	@""
	.align	4


	//----- nvinfo : EIATTR_CUDA_API_VERSION
	.align		4
        /*0000*/ 	.byte	0x04, 0x37
        /*0002*/ 	.short	(.L_7 - .L_6)
.L_6:
        /*0004*/ 	.word	0x00000082


	//----- nvinfo : EIATTR_KPARAM_INFO
	.align		4
.L_7:
        /*0008*/ 	.byte	0x04, 0x17
        /*000a*/ 	.short	(.L_9 - .L_8)
.L_8:
        /*000c*/ 	.word	0x00000000
        /*0010*/ 	.short	0x0002
        /*0012*/ 	.short	0x0010
        /*0014*/ 	.byte	0x00, 0xf5, 0x21, 0x00


	//----- nvinfo : EIATTR_KPARAM_INFO
	.align		4
.L_9:
        /*0018*/ 	.byte	0x04, 0x17
        /*001a*/ 	.short	(.L_11 - .L_10)
.L_10:
        /*001c*/ 	.word	0x00000000
        /*0020*/ 	.short	0x0001
        /*0022*/ 	.short	0x0008
        /*0024*/ 	.byte	0x00, 0xf5, 0x21, 0x00


	//----- nvinfo : EIATTR_KPARAM_INFO
	.align		4
.L_11:
        /*0028*/ 	.byte	0x04, 0x17
        /*002a*/ 	.short	(.L_13 - .L_12)
.L_12:
        /*002c*/ 	.word	0x00000000
        /*0030*/ 	.short	0x0000
        /*0032*/ 	.short	0x0000
        /*0034*/ 	.byte	0x00, 0xf5, 0x21, 0x00


	//----- nvinfo : EIATTR_SPARSE_MMA_MASK
	.align		4
.L_13:
        /*0038*/ 	.byte	0x03, 0x50
        /*003a*/ 	.short	0x0000


	//----- nvinfo : EIATTR_MAXREG_COUNT
	.align		4
        /*003c*/ 	.byte	0x03, 0x1b
        /*003e*/ 	.short	0x00ff


	//----- nvinfo : EIATTR_MERCURY_ISA_VERSION
	.align		4
        /*0040*/ 	.byte	0x03, 0x5f
        /*0042*/ 	.short	0x0101


	//----- nvinfo : EIATTR_VRC_CTA_INIT_COUNT
	.align		4
        /*0044*/ 	.byte	0x02, 0x4a
	.zero		1
	.zero		1


	//----- nvinfo : EIATTR_EXIT_INSTR_OFFSETS
	.align		4
        /*0048*/ 	.byte	0x04, 0x1c
        /*004a*/ 	.short	(.L_15 - .L_14)


	//   ....[0]....
.L_14:
        /*004c*/ 	.word	0x00000380


	//----- nvinfo : EIATTR_CBANK_PARAM_SIZE
	.align		4
.L_15:
        /*0050*/ 	.byte	0x03, 0x19
        /*0052*/ 	.short	0x0018


	//----- nvinfo : EIATTR_PARAM_CBANK
	.align		4
        /*0054*/ 	.byte	0x04, 0x0a
        /*0056*/ 	.short	(.L_17 - .L_16)
	.align		4
.L_16:
        /*0058*/ 	.word	index@(.nv.constant0._Z19kernal_create_tablePmP6bigIntS1_)
        /*005c*/ 	.short	0x0380
        /*005e*/ 	.short	0x0018


	//----- nvinfo : EIATTR_SW_WAR
	.align		4
.L_17:
        /*0060*/ 	.byte	0x04, 0x36
        /*0062*/ 	.short	(.L_19 - .L_18)
.L_18:
        /*0064*/ 	.word	0x00000008
.L_19:


//--------------------- .nv.callgraph             --------------------------
	.section	.nv.callgraph,"",@"SHT_CUDA_CALLGRAPH"
	.align	4
	.sectionentsize	8
	.align		4
        /*0000*/ 	.word	0x00000000
	.align		4
        /*0004*/ 	.word	0xffffffff
	.align		4
        /*0008*/ 	.word	0x00000000
	.align		4
        /*000c*/ 	.word	0xfffffffe
	.align		4
        /*0010*/ 	.word	0x00000000
	.align		4
        /*0014*/ 	.word	0xfffffffd
	.align		4
        /*0018*/ 	.word	0x00000000
	.align		4
        /*001c*/ 	.word	0xfffffffc


//--------------------- .text._Z19kernal_create_tablePmP6bigIntS1_ --------------------------
	.section	.text._Z19kernal_create_tablePmP6bigIntS1_,"ax",@progbits
	.align	128
        .global         _Z19kernal_create_tablePmP6bigIntS1_
        .type           _Z19kernal_create_tablePmP6bigIntS1_,@function
        .size           _Z19kernal_create_tablePmP6bigIntS1_,(.L_x_1 - _Z19kernal_create_tablePmP6bigIntS1_)
        .other          _Z19kernal_create_tablePmP6bigIntS1_,@"STO_CUDA_ENTRY STV_DEFAULT"
_Z19kernal_create_tablePmP6bigIntS1_:
.text._Z19kernal_create_tablePmP6bigIntS1_:
[----:B------:R-:W-:Y:S08]  /*0000*/  LDC R1, c[0x0][0x37c] ;  /* 0x0000df00ff017b82 */ /* 0x000ff00000000800 */
[----:B------:R-:W0:Y:S01]  /*0010*/  LDC.64 R6, c[0x0][0x390] ;  /* 0x0000e400ff067b82 */ /* 0x000e220000000a00 */
[----:B------:R-:W0:Y:S07]  /*0020*/  LDCU.64 UR6, c[0x0][0x358] ;  /* 0x00006b00ff0677ac */ /* 0x000e2e0008000a00 */
[----:B------:R-:W1:Y:S01]  /*0030*/  LDC.64 R2, c[0x0][0x388] ;  /* 0x0000e200ff027b82 */ /* 0x000e620000000a00 */
[----:B------:R-:W2:Y:S01]  /*0040*/  S2R R13, SR_TID.X ;  /* 0x00000000000d7919 */ /* 0x000ea20000002100 */
[----:B------:R-:W-:Y:S01]  /*0050*/  UMOV UR4, URZ ;  /* 0x000000ff00047c82 */ /* 0x000fe20008000000 */
[----:B------:R-:W3:Y:S01]  /*0060*/  LDCU.64 UR8, c[0x0][0x380] ;  /* 0x00007000ff0877ac */ /* 0x000ee20008000a00 */
[----:B0-----:R-:W4:Y:S04]  /*0070*/  LDG.E R0, desc[UR6][R6.64+0x10] ;  /* 0x0000100606007981 */ /* 0x001f28000c1e1900 */
[----:B------:R2:W5:Y:S04]  /*0080*/  LDG.E.64 R4, desc[UR6][R6.64] ;  /* 0x0000000606047981 */ /* 0x000568000c1e1b00 */
[----:B-1----:R-:W3:Y:S01]  /*0090*/  LDG.E.64 R2, desc[UR6][R2.64] ;  /* 0x0000000602027981 */ /* 0x002ee2000c1e1b00 */
[----:B----4-:R-:W0:Y:S08]  /*00a0*/  I2F.U32.RP R10, R0 ;  /* 0x00000000000a7306 */ /* 0x010e300000209000 */
[----:B0-----:R-:W0:Y:S01]  /*00b0*/  MUFU.RCP R10, R10 ;  /* 0x0000000a000a7308 */ /* 0x001e220000001000 */
[----:B------:R-:W-:Y:S01]  /*00c0*/  IMAD.MOV R11, RZ, RZ, -R0 ;  /* 0x000000ffff0b7224 */ /* 0x000fe200078e0a00 */
[----:B0-----:R-:W-:-:S06]  /*00d0*/  IADD3 R8, PT, PT, R10, 0xffffffe, RZ ;  /* 0x0ffffffe0a087810 */ /* 0x001fcc0007ffe0ff */
[----:B------:R0:W1:Y:S02]  /*00e0*/  F2I.FTZ.U32.TRUNC.NTZ R9, R8 ;  /* 0x0000000800097305 */ /* 0x000064000021f000 */
[----:B0-----:R-:W-:Y:S02]  /*00f0*/  HFMA2 R8, -RZ, RZ, 0, 0 ;  /* 0x00000000ff087431 */ /* 0x001fe400000001ff */
[----:B-1----:R-:W-:-:S04]  /*0100*/  IMAD R11, R11, R9, RZ ;  /* 0x000000090b0b7224 */ /* 0x002fc800078e02ff */
[----:B------:R-:W-:-:S06]  /*0110*/  IMAD.HI.U32 R9, R9, R11, R8 ;  /* 0x0000000b09097227 */ /* 0x000fcc00078e0008 */
[----:B--2---:R-:W-:-:S04]  /*0120*/  IMAD.HI.U32 R7, R9, R13, RZ ;  /* 0x0000000d09077227 */ /* 0x004fc800078e00ff */
[----:B------:R-:W-:-:S04]  /*0130*/  IMAD.MOV R9, RZ, RZ, -R7 ;  /* 0x000000ffff097224 */ /* 0x000fc800078e0a07 */
[----:B------:R-:W-:-:S05]  /*0140*/  IMAD R9, R0, R9, R13 ;  /* 0x0000000900097224 */ /* 0x000fca00078e020d */
[----:B------:R-:W-:Y:S02]  /*0150*/  ISETP.GE.U32.AND P0, PT, R9, R0, PT ;  /* 0x000000000900720c */ /* 0x000fe40003f06070 */
[----:B------:R-:W-:-:S11]  /*0160*/  ISETP.NE.U32.AND P2, PT, R0, RZ, PT ;  /* 0x000000ff0000720c */ /* 0x000fd60003f45070 */
[----:B------:R-:W-:-:S04]  /*0170*/  @P0 IADD3 R9, PT, PT, -R0, R9, RZ ;  /* 0x0000000900090210 */ /* 0x000fc80007ffe1ff */
[----:B------:R-:W-:Y:S01]  /*0180*/  ISETP.GE.U32.AND P1, PT, R9, R0, PT ;  /* 0x000000000900720c */ /* 0x000fe20003f26070 */
[----:B------:R-:W-:-:S12]  /*0190*/  @P0 VIADD R7, R7, 0x1 ;  /* 0x0000000107070836 */ /* 0x000fd80000000000 */
[----:B------:R-:W-:Y:S02]  /*01a0*/  @P1 IADD3 R7, PT, PT, R7, 0x1, RZ ;  /* 0x0000000107071810 */ /* 0x000fe40007ffe0ff */
[----:B------:R-:W-:-:S05]  /*01b0*/  @!P2 LOP3.LUT R7, RZ, R0, RZ, 0x33, !PT ;  /* 0x00000000ff07a212 */ /* 0x000fca00078e33ff */
[----:B------:R-:W-:-:S04]  /*01c0*/  IMAD R0, R0, R7, RZ ;  /* 0x0000000700007224 */ /* 0x000fc800078e02ff */
[----:B------:R-:W-:Y:S02]  /*01d0*/  IMAD.IADD R13, R13, 0x1, -R0 ;  /* 0x000000010d0d7824 */ /* 0x000fe400078e0a00 */
[----:B---3--:R-:W-:-:S04]  /*01e0*/  IMAD.WIDE.U32 R6, R7, 0x8, R2 ;  /* 0x0000000807067825 */ /* 0x008fc800078e0002 */
[----:B-----5:R-:W-:Y:S02]  /*01f0*/  IMAD.WIDE.U32 R8, R13, 0x8, R4 ;  /* 0x000000080d087825 */ /* 0x020fe400078e0004 */
[----:B------:R0:W2:Y:S04]  /*0200*/  LDG.E.64 R4, desc[UR6][R6.64] ;  /* 0x0000000606047981 */ /* 0x0000a8000c1e1b00 */
[----:B------:R-:W2:Y:S01]  /*0210*/  LDG.E.64 R8, desc[UR6][R8.64] ;  /* 0x0000000608087981 */ /* 0x000ea2000c1e1b00 */
[----:B------:R-:W-:Y:S02]  /*0220*/  HFMA2 R11, -RZ, RZ, 0, 0 ;  /* 0x00000000ff0b7431 */ /* 0x000fe400000001ff */
[----:B------:R-:W-:-:S05]  /*0230*/  IMAD.SHL.U32 R0, R0, 0x2, RZ ;  /* 0x0000000200007824 */ /* 0x000fca00078e00ff */
[----:B0-----:R-:W-:Y:S01]  /*0240*/  LEA R7, P0, R13, R0, 0x1 ;  /* 0x000000000d077211 */ /* 0x001fe200078008ff */
[----:B------:R-:W-:-:S03]  /*0250*/  IMAD.MOV.U32 R13, RZ, RZ, RZ ;  /* 0x000000ffff0d7224 */ /* 0x000fc600078e00ff */
[----:B------:R-:W-:Y:S01]  /*0260*/  LEA.HI.X.SX32 R0, R0, RZ, 0x1, P0 ;  /* 0x000000ff00007211 */ /* 0x000fe200000f0eff */
[----:B--2---:R-:W-:-:S05]  /*0270*/  IMAD.WIDE.U32 R2, R8, R4, RZ ;  /* 0x0000000408027225 */ /* 0x004fca00078e00ff */
[----:B------:R-:W-:-:S05]  /*0280*/  IADD3 R10, PT, PT, R3, UR4, RZ ;  /* 0x00000004030a7c10 */ /* 0x000fca000fffe0ff */
[----:B------:R-:W-:-:S05]  /*0290*/  IMAD.WIDE.U32 R10, R5, R8, R10 ;  /* 0x00000008050a7225 */ /* 0x000fca00078e000a */
[----:B------:R-:W-:Y:S02]  /*02a0*/  IADD3 R12, PT, PT, R11, UR4, RZ ;  /* 0x000000040b0c7c10 */ /* 0x000fe4000fffe0ff */
[----:B------:R-:W-:Y:S01]  /*02b0*/  MOV R11, RZ ;  /* 0x000000ff000b7202 */ /* 0x000fe20000000f00 */
[----:B------:R-:W-:Y:S02]  /*02c0*/  IMAD R15, R9, R4, RZ ;  /* 0x00000004090f7224 */ /* 0x000fe400078e02ff */
[----:B------:R-:W-:-:S04]  /*02d0*/  IMAD.HI.U32 R10, R4, R9, R10 ;  /* 0x00000009040a7227 */ /* 0x000fc800078e000a */
[C---:B------:R-:W-:Y:S02]  /*02e0*/  IMAD R15, R5.reuse, R8, R15 ;  /* 0x00000008050f7224 */ /* 0x040fe400078e020f */
[----:B------:R-:W-:Y:S01]  /*02f0*/  IMAD.WIDE.U32 R8, R5, R9, R12 ;  /* 0x0000000905087225 */ /* 0x000fe200078e000c */
[----:B------:R-:W-:Y:S02]  /*0300*/  IADD3 R5, PT, PT, R10, UR4, RZ ;  /* 0x000000040a057c10 */ /* 0x000fe4000fffe0ff */
[----:B------:R-:W-:Y:S02]  /*0310*/  LEA R4, P1, R7, UR8, 0x3 ;  /* 0x0000000807047c11 */ /* 0x000fe4000f8218ff */
[----:B------:R-:W-:Y:S02]  /*0320*/  IADD3 R6, P0, PT, R5, R8, RZ ;  /* 0x0000000805067210 */ /* 0x000fe40007f1e0ff */
[----:B------:R-:W-:Y:S02]  /*0330*/  LEA.HI.X R5, R7, UR9, R0, 0x3, P1 ;  /* 0x0000000907057c11 */ /* 0x000fe400088f1c00 */
[----:B------:R-:W-:-:S02]  /*0340*/  IADD3 R3, PT, PT, R3, R15, RZ ;  /* 0x0000000f03037210 */ /* 0x000fc40007ffe0ff */
[----:B------:R-:W-:-:S03]  /*0350*/  IADD3.X R7, PT, PT, R9, UR4, RZ, P0, !PT ;  /* 0x0000000409077c10 */ /* 0x000fc600087fe4ff */
[----:B------:R-:W-:Y:S04]  /*0360*/  STG.E.64 desc[UR6][R4.64], R2 ;  /* 0x0000000204007986 */ /* 0x000fe8000c101b06 */
[----:B------:R-:W-:Y:S01]  /*0370*/  STG.E.64 desc[UR6][R4.64+0x8], R6 ;  /* 0x0000080604007986 */ /* 0x000fe2000c101b06 */
[----:B------:R-:W-:Y:S05]  /*0380*/  EXIT ;  /* 0x000000000000794d */ /* 0x000fea0003800000 */
.L_x_0:
[----:B------:R-:W-:-:S00]  /*0390*/  BRA `(.L_x_0) ;  /* 0xfffffffc00fc7947 */ /* 0x000fc0000383ffff */
[----:B------:R-:W-:-:S00]  /*03a0*/  NOP ;  /* 0x0000000000007918 */ /* 0x000fc00000000000 */
        /* <DEDUP_REMOVED lines=13> */
.L_x_1:


//--------------------- .nv.shared.reserved.0     --------------------------
	.section	.nv.shared.reserved.0,"aw",@nobits
	.weak		__nv_reservedSMEM_offset_0_alias
	.size		__nv_reservedSMEM_offset_0_alias, 0, 64
	.other		__nv_reservedSMEM_offset_0_alias,@"STO_CUDA_RESERVED_SHARED STV_DEFAULT"
__nv_reservedSMEM_offset_0_alias:
	.zero		0
	.zero		64


//--------------------- .nv.constant0._Z19kernal_create_tablePmP6bigIntS1_ --------------------------
	.section	.nv.constant0._Z19kernal_create_tablePmP6bigIntS1_,"a",@progbits
	.sectionflags	@""
	.align	4
.nv.constant0._Z19kernal_create_tablePmP6bigIntS1_:
	.zero		920


//--------------------- SYMBOLS --------------------------

	.type		.nv.reservedSmem.offset0,@object
	.size		.nv.reservedSmem.offset0,0x4
